	.headerflags	@"EF_CUDA_TEXMODE_UNIFIED EF_CUDA_64BIT_ADDRESS EF_CUDA_ACCELERATORS EF_CUDA_SM90 EF_CUDA_VIRTUAL_SM(EF_CUDA_SM90)"
	.elftype	@"ET_EXEC"


//--------------------- .nv.info                  --------------------------
	.section	.nv.info,"",@"SHT_CUDA_INFO"
	.align	4


	//----- nvinfo : EIATTR_REGCOUNT
	.align		4
        /*0000*/ 	.byte	0x04, 0x2f
        /*0002*/ 	.short	(.L_1 - .L_0)
	.align		4
.L_0:
        /*0004*/ 	.word	index@(triton_poi_fused_cat_0)
        /*0008*/ 	.word	0x0000000e


	//----- nvinfo : EIATTR_MIN_STACK_SIZE
	.align		4
.L_1:
        /*000c*/ 	.byte	0x04, 0x12
        /*000e*/ 	.short	(.L_3 - .L_2)
	.align		4
.L_2:
        /*0010*/ 	.word	index@(triton_poi_fused_cat_0)
        /*0014*/ 	.word	0x00000000


	//----- nvinfo : EIATTR_FRAME_SIZE
	.align		4
.L_3:
        /*0018*/ 	.byte	0x04, 0x11
        /*001a*/ 	.short	(.L_5 - .L_4)
	.align		4
.L_4:
        /*001c*/ 	.word	index@(triton_poi_fused_cat_0)
        /*0020*/ 	.word	0x00000000


	//----- nvinfo : EIATTR_MIN_STACK_SIZE
	.align		4
.L_5:
        /*0024*/ 	.byte	0x04, 0x12
        /*0026*/ 	.short	(.L_7 - .L_6)
	.align		4
.L_6:
        /*0028*/ 	.word	index@(triton_poi_fused_cat_0)
        /*002c*/ 	.word	0x00000000
.L_7:


//--------------------- .nv.info.triton_poi_fused_cat_0 --------------------------
	.section	.nv.info.triton_poi_fused_cat_0,"",@"SHT_CUDA_INFO"
	.sectionflags	@""
	.align	4


	//----- nvinfo : EIATTR_CUDA_API_VERSION
	.align		4
        /*0000*/ 	.byte	0x04, 0x37
        /*0002*/ 	.short	(.L_9 - .L_8)
.L_8:
        /*0004*/ 	.word	0x0000007c


	//----- nvinfo : EIATTR_KPARAM_INFO
	.align		4
.L_9:
        /*0008*/ 	.byte	0x04, 0x17
        /*000a*/ 	.short	(.L_11 - .L_10)
.L_10:
        /*000c*/ 	.word	0x00000000
        /*0010*/ 	.short	0x0002
        /*0012*/ 	.short	0x0010
        /*0014*/ 	.byte	0x00, 0xf0, 0x11, 0x00


	//----- nvinfo : EIATTR_KPARAM_INFO
	.align		4
.L_11:
        /*0018*/ 	.byte	0x04, 0x17
        /*001a*/ 	.short	(.L_13 - .L_12)
.L_12:
        /*001c*/ 	.word	0x00000000
        /*0020*/ 	.short	0x0001
        /*0022*/ 	.short	0x0008
        /*0024*/ 	.byte	0x00, 0xf4, 0x21, 0x00


	//----- nvinfo : EIATTR_KPARAM_INFO
	.align		4
.L_13:
        /*0028*/ 	.byte	0x04, 0x17
        /*002a*/ 	.short	(.L_15 - .L_14)
.L_14:
        /*002c*/ 	.word	0x00000000
        /*0030*/ 	.short	0x0000
        /*0032*/ 	.short	0x0000
        /*0034*/ 	.byte	0x00, 0xf4, 0x21, 0x00


	//----- nvinfo : EIATTR_SPARSE_MMA_MASK
	.align		4
.L_15:
        /*0038*/ 	.byte	0x03, 0x50
        /*003a*/ 	.short	0x0000


	//----- nvinfo : EIATTR_MAXREG_COUNT
	.align		4
        /*003c*/ 	.byte	0x03, 0x1b
        /*003e*/ 	.short	0x00ff


	//----- nvinfo : EIATTR_EXIT_INSTR_OFFSETS
	.align		4
        /*0040*/ 	.byte	0x04, 0x1c
        /*0042*/ 	.short	(.L_17 - .L_16)


	//   ....[0]....
.L_16:
        /*0044*/ 	.word	0x00000290


	//   ....[1]....
        /*0048*/ 	.word	0x000002b0


	//----- nvinfo : EIATTR_REQNTID
	.align		4
.L_17:
        /*004c*/ 	.byte	0x04, 0x10
        /*004e*/ 	.short	(.L_19 - .L_18)
.L_18:
        /*0050*/ 	.word	0x00000080
        /*0054*/ 	.word	0x00000001
        /*0058*/ 	.word	0x00000001


	//----- nvinfo : EIATTR_CBANK_PARAM_SIZE
	.align		4
.L_19:
        /*005c*/ 	.byte	0x03, 0x19
        /*005e*/ 	.short	0x0014


	//----- nvinfo : EIATTR_PARAM_CBANK
	.align		4
        /*0060*/ 	.byte	0x04, 0x0a
        /*0062*/ 	.short	(.L_21 - .L_20)
	.align		4
.L_20:
        /*0064*/ 	.word	index@(.nv.constant0.triton_poi_fused_cat_0)
        /*0068*/ 	.short	0x0210
        /*006a*/ 	.short	0x0014


	//----- nvinfo : EIATTR_SW_WAR
	.align		4
.L_21:
        /*006c*/ 	.byte	0x04, 0x36
        /*006e*/ 	.short	(.L_23 - .L_22)
.L_22:
        /*0070*/ 	.word	0x00000008
.L_23:


//--------------------- .nv.callgraph             --------------------------
	.section	.nv.callgraph,"",@"SHT_CUDA_CALLGRAPH"
	.align	4
	.sectionentsize	8
	.align		4
        /*0000*/ 	.word	0x00000000
	.align		4
        /*0004*/ 	.word	0xffffffff
	.align		4
        /*0008*/ 	.word	0x00000000
	.align		4
        /*000c*/ 	.word	0xfffffffe
	.align		4
        /*0010*/ 	.word	0x00000000
	.align		4
        /*0014*/ 	.word	0xfffffffd
	.align		4
        /*0018*/ 	.word	0x00000000
	.align		4
        /*001c*/ 	.word	0xfffffffc


//--------------------- .text.triton_poi_fused_cat_0 --------------------------
	.section	.text.triton_poi_fused_cat_0,"ax",@progbits
	.align	128
        .global         triton_poi_fused_cat_0
        .type           triton_poi_fused_cat_0,@function
        .size           triton_poi_fused_cat_0,(.L_x_1 - triton_poi_fused_cat_0)
        .other          triton_poi_fused_cat_0,@"STO_CUDA_ENTRY STV_DEFAULT"
triton_poi_fused_cat_0:
.text.triton_poi_fused_cat_0:
[----:B------:R-:W0:Y:S02]  /*0000*/  LDC R1, c[0x0][0x28] ;  /* 0x00000a00ff017b82 */ /* 0x000e240000000800 */
[----:B------:R-:W1:Y:S01]  /*0010*/  S2R R0, SR_TID.X ;  /* 0x0000000000007919 */ /* 0x000e620000002100 */
[----:B------:R-:W2:Y:S01]  /*0020*/  LDC.64 R2, c[0x0][0x210] ;  /* 0x00008400ff027b82 */ /* 0x000ea20000000a00 */
[----:B------:R-:W-:Y:S01]  /*0030*/  IMAD.MOV.U32 R8, RZ, RZ, RZ ;  /* 0x000000ffff087224 */ /* 0x000fe200078e00ff */
[----:B------:R-:W-:Y:S01]  /*0040*/  ULDC.64 UR4, c[0x0][0x208] ;  /* 0x0000820000047ab9 */ /* 0x000fe20000000a00 */
[----:B------:R-:W3:Y:S01]  /*0050*/  S2R R9, SR_CTAID.X ;  /* 0x0000000000097919 */ /* 0x000ee20000002500 */
[----:B------:R-:W-:Y:S01]  /*0060*/  IMAD.MOV.U32 R10, RZ, RZ, RZ ;  /* 0x000000ffff0a7224 */ /* 0x000fe200078e00ff */
[----:B-1----:R-:W-:-:S05]  /*0070*/  LOP3.LUT R0, R0, 0x7f, RZ, 0xc0, !PT ;  /* 0x0000007f00007812 */ /* 0x002fca00078ec0ff */
[----:B---3--:R-:W-:-:S04]  /*0080*/  IMAD R9, R9, 0x80, R0 ;  /* 0x0000008009097824 */ /* 0x008fc800078e0200 */
[C---:B------:R-:W-:Y:S01]  /*0090*/  IMAD.HI R6, R9.reuse, 0x2aaaaaab, RZ ;  /* 0x2aaaaaab09067827 */ /* 0x040fe200078e02ff */
[----:B------:R-:W-:Y:S02]  /*00a0*/  SHF.R.S32.HI R0, RZ, 0x1f, R9 ;  /* 0x0000001fff007819 */ /* 0x000fe40000011409 */
[----:B------:R-:W-:Y:S02]  /*00b0*/  ISETP.GE.AND P3, PT, R9, 0x60, PT ;  /* 0x000000600900780c */ /* 0x000fe40003f66270 */
[----:B------:R-:W-:Y:S02]  /*00c0*/  LEA.HI R0, R0, R9, RZ, 0x2 ;  /* 0x0000000900007211 */ /* 0x000fe400078f10ff */
[----:B------:R-:W-:Y:S02]  /*00d0*/  SHF.R.U32.HI R7, RZ, 0x1f, R6 ;  /* 0x0000001fff077819 */ /* 0x000fe40000011606 */
[----:B------:R-:W-:Y:S02]  /*00e0*/  SHF.R.S32.HI R4, RZ, 0x2, R0 ;  /* 0x00000002ff047819 */ /* 0x000fe40000011400 */
[----:B------:R-:W-:-:S02]  /*00f0*/  LOP3.LUT R0, R0, 0xfffffffc, RZ, 0xc0, !PT ;  /* 0xfffffffc00007812 */ /* 0x000fc400078ec0ff */
[----:B------:R-:W-:Y:S01]  /*0100*/  LEA.HI R7, R6, R7, RZ, 0x1e ;  /* 0x0000000706077211 */ /* 0x000fe200078ff0ff */
[----:B------:R-:W-:-:S04]  /*0110*/  IMAD.HI R5, R4, 0x2aaaaaab, RZ ;  /* 0x2aaaaaab04057827 */ /* 0x000fc800078e02ff */
[----:B------:R-:W-:Y:S01]  /*0120*/  IMAD.IADD R0, R9, 0x1, -R0 ;  /* 0x0000000109007824 */ /* 0x000fe200078e0a00 */
[----:B------:R-:W-:-:S03]  /*0130*/  LEA.HI R5, R5, R5, RZ, 0x1 ;  /* 0x0000000505057211 */ /* 0x000fc600078f08ff */
[----:B------:R-:W-:Y:S02]  /*0140*/  IMAD R7, R7, 0x10, R0 ;  /* 0x0000001007077824 */ /* 0x000fe400078e0200 */
[----:B------:R-:W-:Y:S02]  /*0150*/  IMAD R5, R5, -0x6, R4 ;  /* 0xfffffffa05057824 */ /* 0x000fe400078e0204 */
[----:B--2---:R-:W-:-:S03]  /*0160*/  IMAD.WIDE R2, R7, 0x4, R2 ;  /* 0x0000000407027825 */ /* 0x004fc600078e0202 */
[C---:B------:R-:W-:Y:S01]  /*0170*/  ISETP.GE.AND P4, PT, R5.reuse, 0x1, PT ;  /* 0x000000010500780c */ /* 0x040fe20003f86270 */
[C---:B------:R-:W-:Y:S01]  /*0180*/  VIADD R4, R5.reuse, 0xffffffff ;  /* 0xffffffff05047836 */ /* 0x040fe20000000000 */
[C---:B------:R-:W-:Y:S01]  /*0190*/  ISETP.GT.AND P2, PT, R5.reuse, 0x4, !P3 ;  /* 0x000000040500780c */ /* 0x040fe20005f44270 */
[----:B------:R-:W-:Y:S01]  /*01a0*/  IMAD.SHL.U32 R7, R5, 0x4, RZ ;  /* 0x0000000405077824 */ /* 0x000fe200078e00ff */
[----:B------:R-:W-:Y:S01]  /*01b0*/  ISETP.LT.AND P0, PT, R9, 0x60, !P4 ;  /* 0x000000600900780c */ /* 0x000fe20006701270 */
[----:B------:R-:W-:Y:S01]  /*01c0*/  IMAD.MOV.U32 R0, RZ, RZ, RZ ;  /* 0x000000ffff007224 */ /* 0x000fe200078e00ff */
[----:B------:R-:W-:Y:S01]  /*01d0*/  ISETP.GE.U32.AND P5, PT, R4, 0x4, PT ;  /* 0x000000040400780c */ /* 0x000fe20003fa6070 */
[----:B------:R-:W-:Y:S02]  /*01e0*/  IMAD.WIDE R4, R7, 0x4, R2 ;  /* 0x0000000407047825 */ /* 0x000fe400078e0202 */
[----:B------:R-:W1:Y:S01]  /*01f0*/  LDC.64 R6, c[0x0][0x218] ;  /* 0x00008600ff067b82 */ /* 0x000e620000000a00 */
[----:B------:R-:W-:-:S05]  /*0200*/  ISETP.LT.AND P1, PT, R9, 0x60, !P5 ;  /* 0x000000600900780c */ /* 0x000fca0006f21270 */
[----:B------:R-:W2:Y:S04]  /*0210*/  @P2 LDG.E.EL R10, desc[UR4][R2.64+0x30] ;  /* 0x00003004020a2981 */ /* 0x000ea8000c2e1900 */
[----:B------:R-:W3:Y:S04]  /*0220*/  @P0 LDG.E.EL R0, desc[UR4][R2.64] ;  /* 0x0000000402000981 */ /* 0x000ee8000c2e1900 */
[----:B------:R-:W4:Y:S01]  /*0230*/  @P1 LDG.E R8, desc[UR4][R4.64+-0x10] ;  /* 0xfffff00404081981 */ /* 0x000f22000c1e1900 */
[----:B-1----:R-:W-:Y:S01]  /*0240*/  IMAD.WIDE R6, R9, 0x4, R6 ;  /* 0x0000000409067825 */ /* 0x002fe200078e0206 */
[----:B---3--:R-:W-:-:S02]  /*0250*/  SEL R11, R0, RZ, P0 ;  /* 0x000000ff000b7207 */ /* 0x008fc40000000000 */
[----:B----4-:R-:W-:Y:S02]  /*0260*/  SEL R8, R8, RZ, P1 ;  /* 0x000000ff08087207 */ /* 0x010fe40000800000 */
[----:B--2---:R-:W-:-:S04]  /*0270*/  @P5 SEL R8, R10, RZ, P2 ;  /* 0x000000ff0a085207 */ /* 0x004fc80001000000 */
[----:B------:R-:W-:Y:S01]  /*0280*/  SEL R11, R11, R8, !P4 ;  /* 0x000000080b0b7207 */ /* 0x000fe20006000000 */
[----:B------:R-:W-:Y:S06]  /*0290*/  @P3 EXIT ;  /* 0x000000000000394d */ /* 0x000fec0003800000 */
[----:B------:R-:W-:Y:S01]  /*02a0*/  STG.E desc[UR4][R6.64], R11 ;  /* 0x0000000b06007986 */ /* 0x000fe2000c101904 */
[----:B------:R-:W-:Y:S05]  /*02b0*/  EXIT ;  /* 0x000000000000794d */ /* 0x000fea0003800000 */
.L_x_0:
[----:B------:R-:W-:-:S00]  /*02c0*/  BRA `(.L_x_0) ;  /* 0xfffffffc00fc7947 */ /* 0x000fc0000383ffff */
[----:B------:R-:W-:-:S00]  /*02d0*/  NOP ;  /* 0x0000000000007918 */ /* 0x000fc00000000000 */
        /* <DEDUP_REMOVED lines=10> */
.L_x_1:


//--------------------- .nv.constant0.triton_poi_fused_cat_0 --------------------------
	.section	.nv.constant0.triton_poi_fused_cat_0,"a",@progbits
	.sectionflags	@""
	.align	4
.nv.constant0.triton_poi_fused_cat_0:
	.zero		548
